//
// Generated by NVIDIA NVVM Compiler
//
// Compiler Build ID: CL-36424714
// Cuda compilation tools, release 13.0, V13.0.88
// Based on NVVM 20.0.0
//

.version 9.0
.target sm_100
.address_size 64

	// .globl	_Z8myKernelv
.extern .func  (.param .b32 func_retval0) vprintf
(
	.param .b64 vprintf_param_0,
	.param .b64 vprintf_param_1
)
;
.global .align 1 .b8 $str[19] = {71, 80, 85, 58, 32, 72, 101, 108, 108, 111, 32, 119, 111, 114, 108, 100, 33, 10};

.visible .entry _Z8myKernelv()
{
	.reg .b32 	%r<3>;
	.reg .b64 	%rd<3>;

	mov.u64 	%rd1, $str;
	cvta.global.u64 	%rd2, %rd1;
	{ // callseq 0, 0
	.param .b64 param0;
	st.param.b64 	[param0], %rd2;
	.param .b64 param1;
	st.param.b64 	[param1], 0;
	.param .b32 retval0;
	call.uni (retval0), 
	vprintf, 
	(
	param0, 
	param1
	);
	ld.param.b32 	%r1, [retval0];
	} // callseq 0
	ret;

}


// ===== COMPILED SASS (sm_100) =====

	.target	sm_100

	.elftype	@"ET_EXEC"


//--------------------- .note.nv.tkinfo           --------------------------
	.section	.note.nv.tkinfo,"",@"SHT_NOTE"
	.sectionflags	@"SHF_NOTE_NV_TKINFO"
	.tkinfo
        /*0018*/ 	.word	0x00000002
        /*0030*/ 	.string	""
        /*0030*/ 	.string	"ptxas"
        /*0030*/ 	.string	"Cuda compilation tools, release 13.0, V13.0.88"
        /*0030*/ 	.string	"Build cuda_13.0.r13.0/compiler.36424714_0"
        /*0030*/ 	.string	"-arch sm_100 -m 64 "



//--------------------- .note.nv.cuinfo           --------------------------
	.section	.note.nv.cuinfo,"",@"SHT_NOTE"
	.sectionflags	@"SHF_NOTE_NV_CUINFO"
        /*0018*/ 	.short	0x0002
        /*001a*/ 	.short	0x0064
        /*001c*/ 	.short	0x0082
	.zero		2


//--------------------- .nv.info                  --------------------------
	.section	.nv.info,"",@"SHT_CUDA_INFO"
	.align	4


	//----- nvinfo : EIATTR_REGCOUNT
	.align		4
        /*0000*/ 	.byte	0x04, 0x2f
        /*0002*/ 	.short	(.L_2 - .L_1)
	.align		4
.L_1:
        /*0004*/ 	.word	index@(_Z8myKernelv)
        /*0008*/ 	.word	0x00000018


	//----- nvinfo : EIATTR_FRAME_SIZE
	.align		4
.L_2:
        /*000c*/ 	.byte	0x04, 0x11
        /*000e*/ 	.short	(.L_4 - .L_3)
	.align		4
.L_3:
        /*0010*/ 	.word	index@(_Z8myKernelv)
        /*0014*/ 	.word	0x00000000


	//----- nvinfo : EIATTR_MIN_STACK_SIZE
	.align		4
.L_4:
        /*0018*/ 	.byte	0x04, 0x12
        /*001a*/ 	.short	(.L_6 - .L_5)
	.align		4
.L_5:
        /*001c*/ 	.word	index@(_Z8myKernelv)
        /*0020*/ 	.word	0x00000000
.L_6:


//--------------------- .nv.compat                --------------------------
	.section	.nv.compat,"",@"SHT_CUDA_COMPAT_INFO"
	.align	4
        /*0000*/ 	.byte	0x02, 0x09, 0x00, 0x00, 0x02, 0x02, 0x01, 0x00, 0x02, 0x05, 0x05, 0x00, 0x03, 0x07, 0x01, 0x01
        /*0010*/ 	.byte	0x02, 0x03, 0x00, 0x00, 0x02, 0x06, 0x01, 0x00, 0x04, 0x0b, 0x08, 0x00, 0x09, 0x00, 0x00, 0x00
        /*0020*/ 	.byte	0x00, 0x00, 0x00, 0x00


//--------------------- .nv.info._Z8myKernelv     --------------------------
	.section	.nv.info._Z8myKernelv,"",@"SHT_CUDA_INFO"
	.sectionflags	@""
	.align	4


	//----- nvinfo : EIATTR_CUDA_API_VERSION
	.align		4
        /*0000*/ 	.byte	0x04, 0x37
        /*0002*/ 	.short	(.L_8 - .L_7)
.L_7:
        /*0004*/ 	.word	0x00000082


	//----- nvinfo : EIATTR_SPARSE_MMA_MASK
	.align		4
.L_8:
        /*0008*/ 	.byte	0x03, 0x50
        /*000a*/ 	.short	0x0000


	//----- nvinfo : EIATTR_MAXREG_COUNT
	.align		4
        /*000c*/ 	.byte	0x03, 0x1b
        /*000e*/ 	.short	0x00ff


	//----- nvinfo : EIATTR_EXTERNS
	.align		4
        /*0010*/ 	.byte	0x04, 0x0f
        /*0012*/ 	.short	(.L_10 - .L_9)


	//   ....[0]....
	.align		4
.L_9:
        /*0014*/ 	.word	index@(vprintf)


	//----- nvinfo : EIATTR_MERCURY_ISA_VERSION
	.align		4
.L_10:
        /*0018*/ 	.byte	0x03, 0x5f
        /*001a*/ 	.short	0x0101


	//----- nvinfo : EIATTR_VRC_CTA_INIT_COUNT
	.align		4
        /*001c*/ 	.byte	0x02, 0x4a
	.zero		1
	.zero		1


	//----- nvinfo : EIATTR_SYSCALL_OFFSETS
	.align		4
        /*0020*/ 	.byte	0x04, 0x46
        /*0022*/ 	.short	(.L_12 - .L_11)


	//   ....[0]....
.L_11:
        /*0024*/ 	.word	0x00000080


	//----- nvinfo : EIATTR_EXIT_INSTR_OFFSETS
	.align		4
.L_12:
        /*0028*/ 	.byte	0x04, 0x1c
        /*002a*/ 	.short	(.L_14 - .L_13)


	//   ....[0]....
.L_13:
        /*002c*/ 	.word	0x00000090


	//----- nvinfo : EIATTR_SW_WAR
	.align		4
.L_14:
        /*0030*/ 	.byte	0x04, 0x36
        /*0032*/ 	.short	(.L_16 - .L_15)
.L_15:
        /*0034*/ 	.word	0x00000008
.L_16:


//--------------------- .nv.callgraph             --------------------------
	.section	.nv.callgraph,"",@"SHT_CUDA_CALLGRAPH"
	.align	4
	.sectionentsize	8
	.align		4
        /*0000*/ 	.word	0x00000000
	.align		4
        /*0004*/ 	.word	0xffffffff
	.align		4
        /*0008*/ 	.word	index@(_Z8myKernelv)
	.align		4
        /*000c*/ 	.word	index@(vprintf)
	.align		4
        /*0010*/ 	.word	0x00000000
	.align		4
        /*0014*/ 	.word	0xfffffffe
	.align		4
        /*0018*/ 	.word	0x00000000
	.align		4
        /*001c*/ 	.word	0xfffffffd
	.align		4
        /*0020*/ 	.word	0x00000000
	.align		4
        /*0024*/ 	.word	0xfffffffc


//--------------------- .nv.constant4             --------------------------
	.section	.nv.constant4,"a",@progbits
	.align	8
	.align		8
.nv.constant4:
        /*0000*/ 	.dword	vprintf
	.align		8
        /*0008*/ 	.dword	$str


//--------------------- .text._Z8myKernelv        --------------------------
	.section	.text._Z8myKernelv,"ax",@progbits
	.align	128
        .global         _Z8myKernelv
        .type           _Z8myKernelv,@function
        .size           _Z8myKernelv,(.L_x_2 - _Z8myKernelv)
        .other          _Z8myKernelv,@"STO_CUDA_ENTRY STV_DEFAULT"
_Z8myKernelv:
.text._Z8myKernelv:
[----:B------:R-:W0:Y:S01]  /*0000*/  LDC R1, c[0x0][0x37c] ;  /* 0x0000df00ff017b82 */ /* 0x000e220000000800 */
[----:B------:R-:W-:Y:S01]  /*0010*/  MOV R0, 0x0 ;  /* 0x0000000000007802 */ /* 0x000fe20000000f00 */
[----:B------:R-:W1:Y:S01]  /*0020*/  LDCU.64 UR4, c[0x4][0x8] ;  /* 0x01000100ff0477ac */ /* 0x000e620008000a00 */
[----:B------:R-:W-:-:S05]  /*0030*/  CS2R R6, SRZ ;  /* 0x0000000000067805 */ /* 0x000fca000001ff00 */
[----:B------:R2:W3:Y:S01]  /*0040*/  LDC.64 R2, c[0x4][R0] ;  /* 0x0100000000027b82 */ /* 0x0004e20000000a00 */
[----:B-1----:R-:W-:Y:S02]  /*0050*/  IMAD.U32 R4, RZ, RZ, UR4 ;  /* 0x00000004ff047e24 */ /* 0x002fe4000f8e00ff */
[----:B--2---:R-:W-:-:S07]  /*0060*/  IMAD.U32 R5, RZ, RZ, UR5 ;  /* 0x00000005ff057e24 */ /* 0x004fce000f8e00ff */
[----:B------:R-:W-:-:S07]  /*0070*/  LEPC R20, `(.L_x_0) ;  /* 0x000000001014794e */ /* 0x000fce0000000000 */
[----:B0--3--:R-:W-:Y:S05]  /*0080*/  CALL.ABS.NOINC R2 ;  /* 0x0000000002007343 */ /* 0x009fea0003c00000 */
.L_x_0:
[----:B------:R-:W-:Y:S05]  /*0090*/  EXIT ;  /* 0x000000000000794d */ /* 0x000fea0003800000 */
.L_x_1:
[----:B------:R-:W-:-:S00]  /*00a0*/  BRA `(.L_x_1) ;  /* 0xfffffffc00fc7947 */ /* 0x000fc0000383ffff */
[----:B------:R-:W-:-:S00]  /*00b0*/  NOP ;  /* 0x0000000000007918 */ /* 0x000fc00000000000 */
        /* <DEDUP_REMOVED lines=12> */
.L_x_2:


//--------------------- .nv.global.init           --------------------------
	.section	.nv.global.init,"aw",@progbits
.nv.global.init:
	.type		$str,@object
	.size		$str,(.L_0 - $str)
$str:
        /*0000*/ 	.byte	0x47, 0x50, 0x55, 0x3a, 0x20, 0x48, 0x65, 0x6c, 0x6c, 0x6f, 0x20, 0x77, 0x6f, 0x72, 0x6c, 0x64
        /*0010*/ 	.byte	0x21, 0x0a, 0x00
.L_0:


//--------------------- .nv.shared.reserved.0     --------------------------
	.section	.nv.shared.reserved.0,"aw",@nobits
	.weak		__nv_reservedSMEM_offset_0_alias
	.size		__nv_reservedSMEM_offset_0_alias, 0, 64
	.other		__nv_reservedSMEM_offset_0_alias,@"STO_CUDA_RESERVED_SHARED STV_DEFAULT"
__nv_reservedSMEM_offset_0_alias:
	.zero		0
	.zero		64


//--------------------- .nv.constant0._Z8myKernelv --------------------------
	.section	.nv.constant0._Z8myKernelv,"a",@progbits
	.sectionflags	@""
	.align	4
.nv.constant0._Z8myKernelv:
	.zero		896


//--------------------- SYMBOLS --------------------------

	.type		.nv.reservedSmem.offset0,@object
	.size		.nv.reservedSmem.offset0,0x4
	.type		vprintf,@function
